	.headerflags	@"EF_CUDA_TEXMODE_UNIFIED EF_CUDA_64BIT_ADDRESS EF_CUDA_ACCELERATORS EF_CUDA_SM90 EF_CUDA_VIRTUAL_SM(EF_CUDA_SM90)"
	.elftype	@"ET_EXEC"


//--------------------- .nv.info                  --------------------------
	.section	.nv.info,"",@"SHT_CUDA_INFO"
	.align	4


	//----- nvinfo : EIATTR_REGCOUNT
	.align		4
        /*0000*/ 	.byte	0x04, 0x2f
        /*0002*/ 	.short	(.L_2 - .L_1)
	.align		4
.L_1:
        /*0004*/ 	.word	index@(triton_poi_fused_native_group_norm_relu_19)
        /*0008*/ 	.word	0x00000012


	//----- nvinfo : EIATTR_MIN_STACK_SIZE
	.align		4
.L_2:
        /*000c*/ 	.byte	0x04, 0x12
        /*000e*/ 	.short	(.L_4 - .L_3)
	.align		4
.L_3:
        /*0010*/ 	.word	index@(triton_poi_fused_native_group_norm_relu_19)
        /*0014*/ 	.word	0x00000000


	//----- nvinfo : EIATTR_FRAME_SIZE
	.align		4
.L_4:
        /*0018*/ 	.byte	0x04, 0x11
        /*001a*/ 	.short	(.L_6 - .L_5)
	.align		4
.L_5:
        /*001c*/ 	.word	index@(triton_poi_fused_native_group_norm_relu_19)
        /*0020*/ 	.word	0x00000000


	//----- nvinfo : EIATTR_MIN_STACK_SIZE
	.align		4
.L_6:
        /*0024*/ 	.byte	0x04, 0x12
        /*0026*/ 	.short	(.L_8 - .L_7)
	.align		4
.L_7:
        /*0028*/ 	.word	index@(triton_poi_fused_native_group_norm_relu_19)
        /*002c*/ 	.word	0x00000000
.L_8:


//--------------------- .nv.info.triton_poi_fused_native_group_norm_relu_19 --------------------------
	.section	.nv.info.triton_poi_fused_native_group_norm_relu_19,"",@"SHT_CUDA_INFO"
	.sectionflags	@""
	.align	4


	//----- nvinfo : EIATTR_CUDA_API_VERSION
	.align		4
        /*0000*/ 	.byte	0x04, 0x37
        /*0002*/ 	.short	(.L_10 - .L_9)
.L_9:
        /*0004*/ 	.word	0x0000007c


	//----- nvinfo : EIATTR_KPARAM_INFO
	.align		4
.L_10:
        /*0008*/ 	.byte	0x04, 0x17
        /*000a*/ 	.short	(.L_12 - .L_11)
.L_11:
        /*000c*/ 	.word	0x00000000
        /*0010*/ 	.short	0x0006
        /*0012*/ 	.short	0x0030
        /*0014*/ 	.byte	0x00, 0xf0, 0x11, 0x00


	//----- nvinfo : EIATTR_KPARAM_INFO
	.align		4
.L_12:
        /*0018*/ 	.byte	0x04, 0x17
        /*001a*/ 	.short	(.L_14 - .L_13)
.L_13:
        /*001c*/ 	.word	0x00000000
        /*0020*/ 	.short	0x0005
        /*0022*/ 	.short	0x0028
        /*0024*/ 	.byte	0x00, 0xf4, 0x21, 0x00


	//----- nvinfo : EIATTR_KPARAM_INFO
	.align		4
.L_14:
        /*0028*/ 	.byte	0x04, 0x17
        /*002a*/ 	.short	(.L_16 - .L_15)
.L_15:
        /*002c*/ 	.word	0x00000000
        /*0030*/ 	.short	0x0004
        /*0032*/ 	.short	0x0020
        /*0034*/ 	.byte	0x00, 0xf4, 0x21, 0x00


	//----- nvinfo : EIATTR_KPARAM_INFO
	.align		4
.L_16:
        /*0038*/ 	.byte	0x04, 0x17
        /*003a*/ 	.short	(.L_18 - .L_17)
.L_17:
        /*003c*/ 	.word	0x00000000
        /*0040*/ 	.short	0x0003
        /*0042*/ 	.short	0x0018
        /*0044*/ 	.byte	0x00, 0xf4, 0x21, 0x00


	//----- nvinfo : EIATTR_KPARAM_INFO
	.align		4
.L_18:
        /*0048*/ 	.byte	0x04, 0x17
        /*004a*/ 	.short	(.L_20 - .L_19)
.L_19:
        /*004c*/ 	.word	0x00000000
        /*0050*/ 	.short	0x0002
        /*0052*/ 	.short	0x0010
        /*0054*/ 	.byte	0x00, 0xf4, 0x21, 0x00


	//----- nvinfo : EIATTR_KPARAM_INFO
	.align		4
.L_20:
        /*0058*/ 	.byte	0x04, 0x17
        /*005a*/ 	.short	(.L_22 - .L_21)
.L_21:
        /*005c*/ 	.word	0x00000000
        /*0060*/ 	.short	0x0001
        /*0062*/ 	.short	0x0008
        /*0064*/ 	.byte	0x00, 0xf4, 0x21, 0x00


	//----- nvinfo : EIATTR_KPARAM_INFO
	.align		4
.L_22:
        /*0068*/ 	.byte	0x04, 0x17
        /*006a*/ 	.short	(.L_24 - .L_23)
.L_23:
        /*006c*/ 	.word	0x00000000
        /*0070*/ 	.short	0x0000
        /*0072*/ 	.short	0x0000
        /*0074*/ 	.byte	0x00, 0xf4, 0x21, 0x00


	//----- nvinfo : EIATTR_SPARSE_MMA_MASK
	.align		4
.L_24:
        /*0078*/ 	.byte	0x03, 0x50
        /*007a*/ 	.short	0x0000


	//----- nvinfo : EIATTR_MAXREG_COUNT
	.align		4
        /*007c*/ 	.byte	0x03, 0x1b
        /*007e*/ 	.short	0x00ff


	//----- nvinfo : EIATTR_EXIT_INSTR_OFFSETS
	.align		4
        /*0080*/ 	.byte	0x04, 0x1c
        /*0082*/ 	.short	(.L_26 - .L_25)


	//   ....[0]....
.L_25:
        /*0084*/ 	.word	0x00000300


	//----- nvinfo : EIATTR_REQNTID
	.align		4
.L_26:
        /*0088*/ 	.byte	0x04, 0x10
        /*008a*/ 	.short	(.L_28 - .L_27)
.L_27:
        /*008c*/ 	.word	0x00000080
        /*0090*/ 	.word	0x00000001
        /*0094*/ 	.word	0x00000001


	//----- nvinfo : EIATTR_CBANK_PARAM_SIZE
	.align		4
.L_28:
        /*0098*/ 	.byte	0x03, 0x19
        /*009a*/ 	.short	0x0034


	//----- nvinfo : EIATTR_PARAM_CBANK
	.align		4
        /*009c*/ 	.byte	0x04, 0x0a
        /*009e*/ 	.short	(.L_30 - .L_29)
	.align		4
.L_29:
        /*00a0*/ 	.word	index@(.nv.constant0.triton_poi_fused_native_group_norm_relu_19)
        /*00a4*/ 	.short	0x0210
        /*00a6*/ 	.short	0x0034


	//----- nvinfo : EIATTR_SW_WAR
	.align		4
.L_30:
        /*00a8*/ 	.byte	0x04, 0x36
        /*00aa*/ 	.short	(.L_32 - .L_31)
.L_31:
        /*00ac*/ 	.word	0x00000008
.L_32:


//--------------------- .nv.callgraph             --------------------------
	.section	.nv.callgraph,"",@"SHT_CUDA_CALLGRAPH"
	.align	4
	.sectionentsize	8
	.align		4
        /*0000*/ 	.word	0x00000000
	.align		4
        /*0004*/ 	.word	0xffffffff
	.align		4
        /*0008*/ 	.word	0x00000000
	.align		4
        /*000c*/ 	.word	0xfffffffe
	.align		4
        /*0010*/ 	.word	0x00000000
	.align		4
        /*0014*/ 	.word	0xfffffffd
	.align		4
        /*0018*/ 	.word	0x00000000
	.align		4
        /*001c*/ 	.word	0xfffffffc


//--------------------- .nv.constant4             --------------------------
	.section	.nv.constant4,"a",@progbits
	.align	8
	.align		8
.nv.constant4:
        /*0000*/ 	.dword	_$_str


//--------------------- .text.triton_poi_fused_native_group_norm_relu_19 --------------------------
	.section	.text.triton_poi_fused_native_group_norm_relu_19,"ax",@progbits
	.align	128
        .global         triton_poi_fused_native_group_norm_relu_19
        .type           triton_poi_fused_native_group_norm_relu_19,@function
        .size           triton_poi_fused_native_group_norm_relu_19,(.L_x_1 - triton_poi_fused_native_group_norm_relu_19)
        .other          triton_poi_fused_native_group_norm_relu_19,@"STO_CUDA_ENTRY STV_DEFAULT"
triton_poi_fused_native_group_norm_relu_19:
.text.triton_poi_fused_native_group_norm_relu_19:
[----:B------:R-:W-:Y:S01]  /*0000*/  LDC R1, c[0x0][0x28] ;  /* 0x00000a00ff017b82 */ /* 0x000fe20000000800 */
[----:B------:R-:W1:Y:S07]  /*0010*/  S2R R0, SR_TID.X ;  /* 0x0000000000007919 */ /* 0x000e6e0000002100 */
[----:B------:R-:W2:Y:S01]  /*0020*/  LDC.64 R6, c[0x0][0x220] ;  /* 0x00008800ff067b82 */ /* 0x000ea20000000a00 */
[----:B------:R-:W-:Y:S01]  /*0030*/  ULDC.64 UR4, c[0x0][0x208] ;  /* 0x0000820000047ab9 */ /* 0x000fe20000000a00 */
[----:B------:R-:W3:Y:S06]  /*0040*/  S2R R3, SR_CTAID.X ;  /* 0x0000000000037919 */ /* 0x000eec0000002500 */
[----:B------:R-:W4:Y:S08]  /*0050*/  LDC.64 R12, c[0x0][0x210] ;  /* 0x00008400ff0c7b82 */ /* 0x000f300000000a00 */
[----:B------:R-:W5:Y:S08]  /*0060*/  LDC.64 R8, c[0x0][0x218] ;  /* 0x00008600ff087b82 */ /* 0x000f700000000a00 */
[----:B------:R-:W2:Y:S01]  /*0070*/  LDC.64 R14, c[0x0][0x228] ;  /* 0x00008a00ff0e7b82 */ /* 0x000ea20000000a00 */
[----:B-1----:R-:W-:-:S02]  /*0080*/  LOP3.LUT R0, R0, 0x7f, RZ, 0xc0, !PT ;  /* 0x0000007f00007812 */ /* 0x002fc400078ec0ff */
[----:B---3--:R-:W-:-:S03]  /*0090*/  SHF.R.S32.HI R2, RZ, 0x18, R3 ;  /* 0x00000018ff027819 */ /* 0x008fc60000011403 */
[----:B------:R-:W-:Y:S01]  /*00a0*/  IMAD R0, R3, 0x80, R0 ;  /* 0x0000008003007824 */ /* 0x000fe200078e0200 */
[----:B------:R-:W-:-:S04]  /*00b0*/  SGXT R3, R2, 0x1 ;  /* 0x000000010203781a */ /* 0x000fc80000000200 */
[CC--:B------:R-:W-:Y:S02]  /*00c0*/  LEA.HI R2, R3.reuse, R0.reuse, RZ, 0x7 ;  /* 0x0000000003027211 */ /* 0x0c0fe400078f38ff */
[----:B------:R-:W-:Y:S02]  /*00d0*/  LEA.HI R3, R3, R0, RZ, 0xd ;  /* 0x0000000003037211 */ /* 0x000fe400078f68ff */
[----:B------:R-:W-:Y:S02]  /*00e0*/  LOP3.LUT R5, R2, 0xffffff80, RZ, 0xc0, !PT ;  /* 0xffffff8002057812 */ /* 0x000fe400078ec0ff */
[----:B------:R-:W-:-:S03]  /*00f0*/  SHF.R.S32.HI R3, RZ, 0xd, R3 ;  /* 0x0000000dff037819 */ /* 0x000fc60000011403 */
[----:B------:R-:W-:-:S05]  /*0100*/  IMAD.IADD R2, R0, 0x1, -R5 ;  /* 0x0000000100027824 */ /* 0x000fca00078e0a05 */
[----:B------:R-:W-:-:S04]  /*0110*/  PRMT R4, R2, 0x8880, RZ ;  /* 0x0000888002047816 */ /* 0x000fc800000000ff */
[----:B------:R-:W-:-:S04]  /*0120*/  PRMT R4, R4, 0x7710, RZ ;  /* 0x0000771004047816 */ /* 0x000fc800000000ff */
[----:B------:R-:W-:-:S04]  /*0130*/  SHF.R.U32.HI R4, RZ, 0xd, R4 ;  /* 0x0000000dff047819 */ /* 0x000fc80000011604 */
[----:B------:R-:W-:-:S05]  /*0140*/  LOP3.LUT R5, R4, 0x3, RZ, 0xc0, !PT ;  /* 0x0000000304057812 */ /* 0x000fca00078ec0ff */
[----:B------:R-:W-:-:S05]  /*0150*/  IMAD.IADD R5, R2, 0x1, R5 ;  /* 0x0000000102057824 */ /* 0x000fca00078e0205 */
[----:B------:R-:W-:-:S04]  /*0160*/  PRMT R4, R5, 0x8880, RZ ;  /* 0x0000888005047816 */ /* 0x000fc800000000ff */
[----:B------:R-:W-:-:S04]  /*0170*/  SHF.R.S32.HI R4, RZ, 0x2, R4 ;  /* 0x00000002ff047819 */ /* 0x000fc80000011404 */
[----:B------:R-:W-:-:S05]  /*0180*/  PRMT R4, R4, 0x9910, RZ ;  /* 0x0000991004047816 */ /* 0x000fca00000000ff */
[----:B------:R-:W-:Y:S02]  /*0190*/  IMAD R3, R3, 0x20, R4 ;  /* 0x0000002003037824 */ /* 0x000fe400078e0204 */
[----:B------:R-:W1:Y:S02]  /*01a0*/  LDC.64 R4, c[0x0][0x230] ;  /* 0x00008c00ff047b82 */ /* 0x000e640000000a00 */
[----:B--2---:R-:W-:-:S06]  /*01b0*/  IMAD.WIDE R10, R3, 0x4, R6 ;  /* 0x00000004030a7825 */ /* 0x004fcc00078e0206 */
[----:B------:R-:W2:Y:S01]  /*01c0*/  LDG.E.EL R10, desc[UR4][R10.64] ;  /* 0x000000040a0a7981 */ /* 0x000ea2000c2e1900 */
[----:B----4-:R-:W-:-:S04]  /*01d0*/  IMAD.WIDE R6, R0, 0x4, R12 ;  /* 0x0000000400067825 */ /* 0x010fc800078e020c */
[----:B-----5:R-:W-:Y:S02]  /*01e0*/  IMAD.WIDE R8, R3, 0x4, R8 ;  /* 0x0000000403087825 */ /* 0x020fe400078e0208 */
[----:B------:R-:W3:Y:S02]  /*01f0*/  LDG.E R6, desc[UR4][R6.64] ;  /* 0x0000000406067981 */ /* 0x000ee4000c1e1900 */
[C---:B0-----:R-:W-:Y:S02]  /*0200*/  IMAD.WIDE R12, R2.reuse, 0x4, R14 ;  /* 0x00000004020c7825 */ /* 0x041fe400078e020e */
[----:B------:R-:W3:Y:S04]  /*0210*/  LDG.E.EL R9, desc[UR4][R8.64] ;  /* 0x0000000408097981 */ /* 0x000ee8000c2e1900 */
[----:B------:R-:W4:Y:S01]  /*0220*/  LDG.E.EL R12, desc[UR4][R12.64] ;  /* 0x000000040c0c7981 */ /* 0x000f22000c2e1900 */
[----:B-1----:R-:W-:-:S06]  /*0230*/  IMAD.WIDE R4, R2, 0x4, R4 ;  /* 0x0000000402047825 */ /* 0x002fcc00078e0204 */
[----:B------:R-:W4:Y:S01]  /*0240*/  LDG.E.EL R5, desc[UR4][R4.64] ;  /* 0x0000000404057981 */ /* 0x000f22000c2e1900 */
[----:B------:R-:W-:-:S04]  /*0250*/  IMAD.MOV.U32 R3, RZ, RZ, 0x3b800000 ;  /* 0x3b800000ff037424 */ /* 0x000fc800078e00ff */
[----:B--2---:R-:W-:Y:S02]  /*0260*/  FFMA R14, R10, R3, 9.9999997473787516356e-06 ;  /* 0x3727c5ac0a0e7423 */ /* 0x004fe40000000003 */
[----:B------:R-:W0:Y:S04]  /*0270*/  LDC.64 R2, c[0x0][0x238] ;  /* 0x00008e00ff027b82 */ /* 0x000e280000000a00 */
[----:B------:R-:W1:Y:S01]  /*0280*/  MUFU.RSQ R14, R14 ;  /* 0x0000000e000e7308 */ /* 0x000e620000001400 */
[----:B---3--:R-:W-:-:S04]  /*0290*/  FADD R11, R6, -R9 ;  /* 0x80000009060b7221 */ /* 0x008fc80000000000 */
[----:B-1----:R-:W-:-:S04]  /*02a0*/  FMUL R11, R14, R11 ;  /* 0x0000000b0e0b7220 */ /* 0x002fc80000400000 */
[----:B----4-:R-:W-:Y:S01]  /*02b0*/  FFMA R11, R12, R11, R5 ;  /* 0x0000000b0c0b7223 */ /* 0x010fe20000000005 */
[----:B0-----:R-:W-:-:S04]  /*02c0*/  IMAD.WIDE R2, R0, 0x4, R2 ;  /* 0x0000000400027825 */ /* 0x001fc800078e0202 */
[----:B------:R-:W-:-:S04]  /*02d0*/  FSETP.GEU.AND P0, PT, R11, RZ, PT ;  /* 0x000000ff0b00720b */ /* 0x000fc80003f0e000 */
[----:B------:R-:W-:-:S05]  /*02e0*/  FSEL R11, R11, RZ, P0 ;  /* 0x000000ff0b0b7208 */ /* 0x000fca0000000000 */
[----:B------:R-:W-:Y:S01]  /*02f0*/  STG.E desc[UR4][R2.64], R11 ;  /* 0x0000000b02007986 */ /* 0x000fe2000c101904 */
[----:B------:R-:W-:Y:S05]  /*0300*/  EXIT ;  /* 0x000000000000794d */ /* 0x000fea0003800000 */
.L_x_0:
[----:B------:R-:W-:-:S00]  /*0310*/  BRA `(.L_x_0) ;  /* 0xfffffffc00fc7947 */ /* 0x000fc0000383ffff */
[----:B------:R-:W-:-:S00]  /*0320*/  NOP ;  /* 0x0000000000007918 */ /* 0x000fc00000000000 */
        /* <DEDUP_REMOVED lines=13> */
.L_x_1:


//--------------------- .nv.global.init           --------------------------
	.section	.nv.global.init,"aw",@progbits
.nv.global.init:
	.type		_$_str,@object
	.size		_$_str,(.L_0 - _$_str)
_$_str:
        /*0000*/ 	.byte	0x5f, 0x5f, 0x43, 0x55, 0x44, 0x41, 0x5f, 0x46, 0x54, 0x5a, 0x00
.L_0:


//--------------------- .nv.constant0.triton_poi_fused_native_group_norm_relu_19 --------------------------
	.section	.nv.constant0.triton_poi_fused_native_group_norm_relu_19,"a",@progbits
	.sectionflags	@""
	.align	4
.nv.constant0.triton_poi_fused_native_group_norm_relu_19:
	.zero		580
